//
// Generated by NVIDIA NVVM Compiler
//
// Compiler Build ID: CL-36424714
// Cuda compilation tools, release 13.0, V13.0.88
// Based on NVVM 20.0.0
//

.version 9.0
.target sm_100
.address_size 64

	// .globl	_Z9greyscaleiiPc

.visible .entry _Z9greyscaleiiPc(
	.param .u32 _Z9greyscaleiiPc_param_0,
	.param .u32 _Z9greyscaleiiPc_param_1,
	.param .u64 .ptr .align 1 _Z9greyscaleiiPc_param_2
)
{
	.reg .pred 	%p<2>;
	.reg .b16 	%rs<5>;
	.reg .b32 	%r<14>;
	.reg .b32 	%f<7>;
	.reg .b64 	%rd<5>;

	ld.param.u32 	%r3, [_Z9greyscaleiiPc_param_0];
	ld.param.u32 	%r4, [_Z9greyscaleiiPc_param_1];
	ld.param.u64 	%rd1, [_Z9greyscaleiiPc_param_2];
	mov.u32 	%r5, %ctaid.x;
	mov.u32 	%r6, %ntid.x;
	mov.u32 	%r7, %tid.x;
	mad.lo.s32 	%r1, %r5, %r6, %r7;
	div.u32 	%r2, %r1, %r3;
	setp.ge.u32 	%p1, %r2, %r4;
	@%p1 bra 	$L__BB0_2;
	cvta.to.global.u64 	%rd2, %rd1;
	mul.lo.s32 	%r8, %r3, %r2;
	shl.b32 	%r9, %r8, 2;
	rem.u32 	%r10, %r1, %r3;
	shl.b32 	%r11, %r10, 2;
	add.s32 	%r12, %r9, %r11;
	cvt.u64.u32 	%rd3, %r12;
	add.s64 	%rd4, %rd2, %rd3;
	ld.global.s8 	%rs1, [%rd4];
	cvt.rn.f32.s16 	%f1, %rs1;
	ld.global.s8 	%rs2, [%rd4+1];
	cvt.rn.f32.s16 	%f2, %rs2;
	mul.f32 	%f3, %f2, 0f3F1645A2;
	fma.rn.f32 	%f4, %f1, 0f3E991687, %f3;
	ld.global.s8 	%rs3, [%rd4+2];
	cvt.rn.f32.s16 	%f5, %rs3;
	fma.rn.f32 	%f6, %f5, 0f3DE978D5, %f4;
	cvt.rzi.s32.f32 	%r13, %f6;
	cvt.u16.u32 	%rs4, %r13;
	st.global.u8 	[%rd4], %rs4;
	st.global.u8 	[%rd4+1], %rs4;
	st.global.u8 	[%rd4+2], %rs4;
$L__BB0_2:
	ret;

}


// ===== COMPILED SASS (sm_100) =====

	.target	sm_100

	.elftype	@"ET_EXEC"


//--------------------- .note.nv.tkinfo           --------------------------
	.section	.note.nv.tkinfo,"",@"SHT_NOTE"
	.sectionflags	@"SHF_NOTE_NV_TKINFO"
	.tkinfo
        /*0018*/ 	.word	0x00000002
        /*0030*/ 	.string	""
        /*0030*/ 	.string	"ptxas"
        /*0030*/ 	.string	"Cuda compilation tools, release 13.0, V13.0.88"
        /*0030*/ 	.string	"Build cuda_13.0.r13.0/compiler.36424714_0"
        /*0030*/ 	.string	"-arch sm_100 -m 64 "



//--------------------- .note.nv.cuinfo           --------------------------
	.section	.note.nv.cuinfo,"",@"SHT_NOTE"
	.sectionflags	@"SHF_NOTE_NV_CUINFO"
        /*0018*/ 	.short	0x0002
        /*001a*/ 	.short	0x0064
        /*001c*/ 	.short	0x0082
	.zero		2


//--------------------- .nv.info                  --------------------------
	.section	.nv.info,"",@"SHT_CUDA_INFO"
	.align	4


	//----- nvinfo : EIATTR_REGCOUNT
	.align		4
        /*0000*/ 	.byte	0x04, 0x2f
        /*0002*/ 	.short	(.L_1 - .L_0)
	.align		4
.L_0:
        /*0004*/ 	.word	index@(_Z9greyscaleiiPc)
        /*0008*/ 	.word	0x0000000a


	//----- nvinfo : EIATTR_FRAME_SIZE
	.align		4
.L_1:
        /*000c*/ 	.byte	0x04, 0x11
        /*000e*/ 	.short	(.L_3 - .L_2)
	.align		4
.L_2:
        /*0010*/ 	.word	index@(_Z9greyscaleiiPc)
        /*0014*/ 	.word	0x00000000


	//----- nvinfo : EIATTR_MIN_STACK_SIZE
	.align		4
.L_3:
        /*0018*/ 	.byte	0x04, 0x12
        /*001a*/ 	.short	(.L_5 - .L_4)
	.align		4
.L_4:
        /*001c*/ 	.word	index@(_Z9greyscaleiiPc)
        /*0020*/ 	.word	0x00000000
.L_5:


//--------------------- .nv.compat                --------------------------
	.section	.nv.compat,"",@"SHT_CUDA_COMPAT_INFO"
	.align	4
        /*0000*/ 	.byte	0x02, 0x09, 0x00, 0x00, 0x02, 0x02, 0x01, 0x00, 0x02, 0x05, 0x05, 0x00, 0x03, 0x07, 0x01, 0x01
        /*0010*/ 	.byte	0x02, 0x03, 0x00, 0x00, 0x02, 0x06, 0x01, 0x00, 0x04, 0x0b, 0x08, 0x00, 0x09, 0x00, 0x00, 0x00
        /*0020*/ 	.byte	0x00, 0x00, 0x00, 0x00


//--------------------- .nv.info._Z9greyscaleiiPc --------------------------
	.section	.nv.info._Z9greyscaleiiPc,"",@"SHT_CUDA_INFO"
	.sectionflags	@""
	.align	4


	//----- nvinfo : EIATTR_CUDA_API_VERSION
	.align		4
        /*0000*/ 	.byte	0x04, 0x37
        /*0002*/ 	.short	(.L_7 - .L_6)
.L_6:
        /*0004*/ 	.word	0x00000082


	//----- nvinfo : EIATTR_KPARAM_INFO
	.align		4
.L_7:
        /*0008*/ 	.byte	0x04, 0x17
        /*000a*/ 	.short	(.L_9 - .L_8)
.L_8:
        /*000c*/ 	.word	0x00000000
        /*0010*/ 	.short	0x0002
        /*0012*/ 	.short	0x0008
        /*0014*/ 	.byte	0x00, 0xf5, 0x21, 0x00


	//----- nvinfo : EIATTR_KPARAM_INFO
	.align		4
.L_9:
        /*0018*/ 	.byte	0x04, 0x17
        /*001a*/ 	.short	(.L_11 - .L_10)
.L_10:
        /*001c*/ 	.word	0x00000000
        /*0020*/ 	.short	0x0001
        /*0022*/ 	.short	0x0004
        /*0024*/ 	.byte	0x00, 0xf0, 0x11, 0x00


	//----- nvinfo : EIATTR_KPARAM_INFO
	.align		4
.L_11:
        /*0028*/ 	.byte	0x04, 0x17
        /*002a*/ 	.short	(.L_13 - .L_12)
.L_12:
        /*002c*/ 	.word	0x00000000
        /*0030*/ 	.short	0x0000
        /*0032*/ 	.short	0x0000
        /*0034*/ 	.byte	0x00, 0xf0, 0x11, 0x00


	//----- nvinfo : EIATTR_SPARSE_MMA_MASK
	.align		4
.L_13:
        /*0038*/ 	.byte	0x03, 0x50
        /*003a*/ 	.short	0x0000


	//----- nvinfo : EIATTR_MAXREG_COUNT
	.align		4
        /*003c*/ 	.byte	0x03, 0x1b
        /*003e*/ 	.short	0x00ff


	//----- nvinfo : EIATTR_MERCURY_ISA_VERSION
	.align		4
        /*0040*/ 	.byte	0x03, 0x5f
        /*0042*/ 	.short	0x0101


	//----- nvinfo : EIATTR_VRC_CTA_INIT_COUNT
	.align		4
        /*0044*/ 	.byte	0x02, 0x4a
	.zero		1
	.zero		1


	//----- nvinfo : EIATTR_EXIT_INSTR_OFFSETS
	.align		4
        /*0048*/ 	.byte	0x04, 0x1c
        /*004a*/ 	.short	(.L_15 - .L_14)


	//   ....[0]....
.L_14:
        /*004c*/ 	.word	0x000001a0


	//   ....[1]....
        /*0050*/ 	.word	0x000002f0


	//----- nvinfo : EIATTR_CBANK_PARAM_SIZE
	.align		4
.L_15:
        /*0054*/ 	.byte	0x03, 0x19
        /*0056*/ 	.short	0x0010


	//----- nvinfo : EIATTR_PARAM_CBANK
	.align		4
        /*0058*/ 	.byte	0x04, 0x0a
        /*005a*/ 	.short	(.L_17 - .L_16)
	.align		4
.L_16:
        /*005c*/ 	.word	index@(.nv.constant0._Z9greyscaleiiPc)
        /*0060*/ 	.short	0x0380
        /*0062*/ 	.short	0x0010


	//----- nvinfo : EIATTR_SW_WAR
	.align		4
.L_17:
        /*0064*/ 	.byte	0x04, 0x36
        /*0066*/ 	.short	(.L_19 - .L_18)
.L_18:
        /*0068*/ 	.word	0x00000008
.L_19:


//--------------------- .nv.callgraph             --------------------------
	.section	.nv.callgraph,"",@"SHT_CUDA_CALLGRAPH"
	.align	4
	.sectionentsize	8
	.align		4
        /*0000*/ 	.word	0x00000000
	.align		4
        /*0004*/ 	.word	0xffffffff
	.align		4
        /*0008*/ 	.word	0x00000000
	.align		4
        /*000c*/ 	.word	0xfffffffe
	.align		4
        /*0010*/ 	.word	0x00000000
	.align		4
        /*0014*/ 	.word	0xfffffffd
	.align		4
        /*0018*/ 	.word	0x00000000
	.align		4
        /*001c*/ 	.word	0xfffffffc


//--------------------- .text._Z9greyscaleiiPc    --------------------------
	.section	.text._Z9greyscaleiiPc,"ax",@progbits
	.align	128
        .global         _Z9greyscaleiiPc
        .type           _Z9greyscaleiiPc,@function
        .size           _Z9greyscaleiiPc,(.L_x_1 - _Z9greyscaleiiPc)
        .other          _Z9greyscaleiiPc,@"STO_CUDA_ENTRY STV_DEFAULT"
_Z9greyscaleiiPc:
.text._Z9greyscaleiiPc:
[----:B------:R-:W-:Y:S01]  /*0000*/  LDC R1, c[0x0][0x37c] ;  /* 0x0000df00ff017b82 */ /* 0x000fe20000000800 */
[----:B------:R-:W0:Y:S01]  /*0010*/  LDCU.64 UR6, c[0x0][0x380] ;  /* 0x00007000ff0677ac */ /* 0x000e220008000a00 */
[----:B------:R-:W1:Y:S06]  /*0020*/  S2R R5, SR_TID.X ;  /* 0x0000000000057919 */ /* 0x000e6c0000002100 */
[----:B------:R-:W1:Y:S08]  /*0030*/  S2UR UR4, SR_CTAID.X ;  /* 0x00000000000479c3 */ /* 0x000e700000002500 */
[----:B------:R-:W1:Y:S01]  /*0040*/  LDC R4, c[0x0][0x360] ;  /* 0x0000d800ff047b82 */ /* 0x000e620000000800 */
[----:B0-----:R-:W0:Y:S08]  /*0050*/  I2F.U32.RP R0, UR6 ;  /* 0x0000000600007d06 */ /* 0x001e300008209000 */
[----:B0-----:R-:W0:Y:S02]  /*0060*/  MUFU.RCP R0, R0 ;  /* 0x0000000000007308 */ /* 0x001e240000001000 */
[----:B0-----:R-:W-:Y:S01]  /*0070*/  IADD3 R2, PT, PT, R0, 0xffffffe, RZ ;  /* 0x0ffffffe00027810 */ /* 0x001fe20007ffe0ff */
[----:B-1----:R-:W-:-:S05]  /*0080*/  IMAD R0, R4, UR4, R5 ;  /* 0x0000000404007c24 */ /* 0x002fca000f8e0205 */
[----:B------:R0:W1:Y:S02]  /*0090*/  F2I.FTZ.U32.TRUNC.NTZ R3, R2 ;  /* 0x0000000200037305 */ /* 0x000064000021f000 */
[----:B0-----:R-:W-:Y:S01]  /*00a0*/  IMAD.MOV.U32 R2, RZ, RZ, RZ ;  /* 0x000000ffff027224 */ /* 0x001fe200078e00ff */
[----:B-1----:R-:W-:-:S05]  /*00b0*/  IADD3 R7, PT, PT, RZ, -R3, RZ ;  /* 0x80000003ff077210 */ /* 0x002fca0007ffe0ff */
[----:B------:R-:W-:-:S04]  /*00c0*/  IMAD R7, R7, UR6, RZ ;  /* 0x0000000607077c24 */ /* 0x000fc8000f8e02ff */
[----:B------:R-:W-:Y:S01]  /*00d0*/  IMAD.HI.U32 R3, R3, R7, R2 ;  /* 0x0000000703037227 */ /* 0x000fe200078e0002 */
[----:B------:R-:W-:-:S05]  /*00e0*/  LOP3.LUT R2, RZ, UR6, RZ, 0x33, !PT ;  /* 0x00000006ff027c12 */ /* 0x000fca000f8e33ff */
[----:B------:R-:W-:-:S05]  /*00f0*/  IMAD.HI.U32 R3, R3, R0, RZ ;  /* 0x0000000003037227 */ /* 0x000fca00078e00ff */
[----:B------:R-:W-:-:S05]  /*0100*/  IADD3 R5, PT, PT, -R3, RZ, RZ ;  /* 0x000000ff03057210 */ /* 0x000fca0007ffe1ff */
[----:B------:R-:W-:-:S05]  /*0110*/  IMAD R0, R5, UR6, R0 ;  /* 0x0000000605007c24 */ /* 0x000fca000f8e0200 */
[----:B------:R-:W-:-:S13]  /*0120*/  ISETP.GE.U32.AND P1, PT, R0, UR6, PT ;  /* 0x0000000600007c0c */ /* 0x000fda000bf26070 */
[----:B------:R-:W-:Y:S01]  /*0130*/  @P1 VIADD R0, R0, -UR6 ;  /* 0x8000000600001c36 */ /* 0x000fe20008000000 */
[----:B------:R-:W-:Y:S02]  /*0140*/  @P1 IADD3 R3, PT, PT, R3, 0x1, RZ ;  /* 0x0000000103031810 */ /* 0x000fe40007ffe0ff */
[----:B------:R-:W-:Y:S02]  /*0150*/  ISETP.NE.U32.AND P1, PT, RZ, UR6, PT ;  /* 0x00000006ff007c0c */ /* 0x000fe4000bf25070 */
[----:B------:R-:W-:-:S13]  /*0160*/  ISETP.GE.U32.AND P0, PT, R0, UR6, PT ;  /* 0x0000000600007c0c */ /* 0x000fda000bf06070 */
[----:B------:R-:W-:-:S05]  /*0170*/  @P0 VIADD R3, R3, 0x1 ;  /* 0x0000000103030836 */ /* 0x000fca0000000000 */
[----:B------:R-:W-:-:S04]  /*0180*/  SEL R3, R2, R3, !P1 ;  /* 0x0000000302037207 */ /* 0x000fc80004800000 */
[----:B------:R-:W-:-:S13]  /*0190*/  ISETP.GE.U32.AND P2, PT, R3, UR7, PT ;  /* 0x0000000703007c0c */ /* 0x000fda000bf46070 */
[----:B------:R-:W-:Y:S05]  /*01a0*/  @P2 EXIT ;  /* 0x000000000000294d */ /* 0x000fea0003800000 */
[----:B------:R-:W0:Y:S01]  /*01b0*/  LDCU.64 UR8, c[0x0][0x388] ;  /* 0x00007100ff0877ac */ /* 0x000e220008000a00 */
[----:B------:R-:W-:Y:S01]  /*01c0*/  IADD3 R5, PT, PT, R0, -UR6, RZ ;  /* 0x8000000600057c10 */ /* 0x000fe2000fffe0ff */
[----:B------:R-:W1:Y:S03]  /*01d0*/  LDCU.64 UR4, c[0x0][0x358] ;  /* 0x00006b00ff0477ac */ /* 0x000e660008000a00 */
[----:B------:R-:W-:-:S05]  /*01e0*/  @P1 SEL R2, R5, R0, P0 ;  /* 0x0000000005021207 */ /* 0x000fca0000000000 */
[----:B------:R-:W-:-:S05]  /*01f0*/  IMAD R2, R3, UR6, R2 ;  /* 0x0000000603027c24 */ /* 0x000fca000f8e0202 */
[----:B0-----:R-:W-:-:S05]  /*0200*/  LEA R2, P0, R2, UR8, 0x2 ;  /* 0x0000000802027c11 */ /* 0x001fca000f8010ff */
[----:B------:R-:W-:-:S05]  /*0210*/  IMAD.X R3, RZ, RZ, UR9, P0 ;  /* 0x00000009ff037e24 */ /* 0x000fca00080e06ff */
[----:B-1----:R-:W2:Y:S04]  /*0220*/  LDG.E.S8 R4, desc[UR4][R2.64+0x1] ;  /* 0x0000010402047981 */ /* 0x002ea8000c1e1300 */
[----:B------:R-:W3:Y:S04]  /*0230*/  LDG.E.S8 R0, desc[UR4][R2.64] ;  /* 0x0000000402007981 */ /* 0x000ee8000c1e1300 */
[----:B------:R-:W4:Y:S01]  /*0240*/  LDG.E.S8 R6, desc[UR4][R2.64+0x2] ;  /* 0x0000020402067981 */ /* 0x000f22000c1e1300 */
[----:B--2---:R-:W0:Y:S08]  /*0250*/  I2F.S16 R4, R4 ;  /* 0x0000000400047306 */ /* 0x004e300000101400 */
[----:B---3--:R-:W1:Y:S01]  /*0260*/  I2F.S16 R0, R0 ;  /* 0x0000000000007306 */ /* 0x008e620000101400 */
[----:B0-----:R-:W-:-:S07]  /*0270*/  FMUL R5, R4, 0.58700001239776611328 ;  /* 0x3f1645a204057820 */ /* 0x001fce0000400000 */
[----:B----4-:R-:W0:Y:S01]  /*0280*/  I2F.S16 R6, R6 ;  /* 0x0000000600067306 */ /* 0x010e220000101400 */
[----:B-1----:R-:W-:-:S04]  /*0290*/  FFMA R5, R0, 0.29899999499320983887, R5 ;  /* 0x3e99168700057823 */ /* 0x002fc80000000005 */
[----:B0-----:R-:W-:-:S06]  /*02a0*/  FFMA R5, R6, 0.11400000005960464478, R5 ;  /* 0x3de978d506057823 */ /* 0x001fcc0000000005 */
[----:B------:R-:W0:Y:S02]  /*02b0*/  F2I.TRUNC.NTZ R5, R5 ;  /* 0x0000000500057305 */ /* 0x000e24000020f100 */
[----:B0-----:R-:W-:Y:S04]  /*02c0*/  STG.E.U8 desc[UR4][R2.64], R5 ;  /* 0x0000000502007986 */ /* 0x001fe8000c101104 */
[----:B------:R-:W-:Y:S04]  /*02d0*/  STG.E.U8 desc[UR4][R2.64+0x1], R5 ;  /* 0x0000010502007986 */ /* 0x000fe8000c101104 */
[----:B------:R-:W-:Y:S01]  /*02e0*/  STG.E.U8 desc[UR4][R2.64+0x2], R5 ;  /* 0x0000020502007986 */ /* 0x000fe2000c101104 */
[----:B------:R-:W-:Y:S05]  /*02f0*/  EXIT ;  /* 0x000000000000794d */ /* 0x000fea0003800000 */
.L_x_0:
[----:B------:R-:W-:-:S00]  /*0300*/  BRA `(.L_x_0) ;  /* 0xfffffffc00fc7947 */ /* 0x000fc0000383ffff */
[----:B------:R-:W-:-:S00]  /*0310*/  NOP ;  /* 0x0000000000007918 */ /* 0x000fc00000000000 */
        /* <DEDUP_REMOVED lines=14> */
.L_x_1:


//--------------------- .nv.shared.reserved.0     --------------------------
	.section	.nv.shared.reserved.0,"aw",@nobits
	.weak		__nv_reservedSMEM_offset_0_alias
	.size		__nv_reservedSMEM_offset_0_alias, 0, 64
	.other		__nv_reservedSMEM_offset_0_alias,@"STO_CUDA_RESERVED_SHARED STV_DEFAULT"
__nv_reservedSMEM_offset_0_alias:
	.zero		0
	.zero		64


//--------------------- .nv.constant0._Z9greyscaleiiPc --------------------------
	.section	.nv.constant0._Z9greyscaleiiPc,"a",@progbits
	.sectionflags	@""
	.align	4
.nv.constant0._Z9greyscaleiiPc:
	.zero		912


//--------------------- SYMBOLS --------------------------

	.type		.nv.reservedSmem.offset0,@object
	.size		.nv.reservedSmem.offset0,0x4
